//
// Generated by NVIDIA NVVM Compiler
//
// Compiler Build ID: CL-36424714
// Cuda compilation tools, release 13.0, V13.0.88
// Based on NVVM 20.0.0
//

.version 9.0
.target sm_100
.address_size 64

	// .globl	_Z16increment_kernelPim

.visible .entry _Z16increment_kernelPim(
	.param .u64 .ptr .align 1 _Z16increment_kernelPim_param_0,
	.param .u64 _Z16increment_kernelPim_param_1
)
{
	.reg .pred 	%p<2>;
	.reg .b32 	%r<7>;
	.reg .b64 	%rd<7>;

	ld.param.u64 	%rd2, [_Z16increment_kernelPim_param_0];
	ld.param.u64 	%rd3, [_Z16increment_kernelPim_param_1];
	mov.u32 	%r1, %ctaid.x;
	mov.u32 	%r2, %ntid.x;
	mov.u32 	%r3, %tid.x;
	mad.lo.s32 	%r4, %r1, %r2, %r3;
	cvt.u64.u32 	%rd1, %r4;
	setp.le.u64 	%p1, %rd3, %rd1;
	@%p1 bra 	$L__BB0_2;
	cvta.to.global.u64 	%rd4, %rd2;
	shl.b64 	%rd5, %rd1, 2;
	add.s64 	%rd6, %rd4, %rd5;
	ld.global.u32 	%r5, [%rd6];
	add.s32 	%r6, %r5, 1;
	st.global.u32 	[%rd6], %r6;
$L__BB0_2:
	ret;

}


// ===== COMPILED SASS (sm_100) =====

	.target	sm_100

	.elftype	@"ET_EXEC"


//--------------------- .note.nv.tkinfo           --------------------------
	.section	.note.nv.tkinfo,"",@"SHT_NOTE"
	.sectionflags	@"SHF_NOTE_NV_TKINFO"
	.tkinfo
        /*0018*/ 	.word	0x00000002
        /*0030*/ 	.string	""
        /*0030*/ 	.string	"ptxas"
        /*0030*/ 	.string	"Cuda compilation tools, release 13.0, V13.0.88"
        /*0030*/ 	.string	"Build cuda_13.0.r13.0/compiler.36424714_0"
        /*0030*/ 	.string	"-arch sm_100 -m 64 "



//--------------------- .note.nv.cuinfo           --------------------------
	.section	.note.nv.cuinfo,"",@"SHT_NOTE"
	.sectionflags	@"SHF_NOTE_NV_CUINFO"
        /*0018*/ 	.short	0x0002
        /*001a*/ 	.short	0x0064
        /*001c*/ 	.short	0x0082
	.zero		2


//--------------------- .nv.info                  --------------------------
	.section	.nv.info,"",@"SHT_CUDA_INFO"
	.align	4


	//----- nvinfo : EIATTR_REGCOUNT
	.align		4
        /*0000*/ 	.byte	0x04, 0x2f
        /*0002*/ 	.short	(.L_1 - .L_0)
	.align		4
.L_0:
        /*0004*/ 	.word	index@(_Z16increment_kernelPim)
        /*0008*/ 	.word	0x00000008


	//----- nvinfo : EIATTR_FRAME_SIZE
	.align		4
.L_1:
        /*000c*/ 	.byte	0x04, 0x11
        /*000e*/ 	.short	(.L_3 - .L_2)
	.align		4
.L_2:
        /*0010*/ 	.word	index@(_Z16increment_kernelPim)
        /*0014*/ 	.word	0x00000000


	//----- nvinfo : EIATTR_MIN_STACK_SIZE
	.align		4
.L_3:
        /*0018*/ 	.byte	0x04, 0x12
        /*001a*/ 	.short	(.L_5 - .L_4)
	.align		4
.L_4:
        /*001c*/ 	.word	index@(_Z16increment_kernelPim)
        /*0020*/ 	.word	0x00000000
.L_5:


//--------------------- .nv.compat                --------------------------
	.section	.nv.compat,"",@"SHT_CUDA_COMPAT_INFO"
	.align	4
        /*0000*/ 	.byte	0x02, 0x09, 0x00, 0x00, 0x02, 0x02, 0x01, 0x00, 0x02, 0x05, 0x05, 0x00, 0x03, 0x07, 0x01, 0x01
        /*0010*/ 	.byte	0x02, 0x03, 0x00, 0x00, 0x02, 0x06, 0x01, 0x00, 0x04, 0x0b, 0x08, 0x00, 0x09, 0x00, 0x00, 0x00
        /*0020*/ 	.byte	0x00, 0x00, 0x00, 0x00


//--------------------- .nv.info._Z16increment_kernelPim --------------------------
	.section	.nv.info._Z16increment_kernelPim,"",@"SHT_CUDA_INFO"
	.sectionflags	@""
	.align	4


	//----- nvinfo : EIATTR_CUDA_API_VERSION
	.align		4
        /*0000*/ 	.byte	0x04, 0x37
        /*0002*/ 	.short	(.L_7 - .L_6)
.L_6:
        /*0004*/ 	.word	0x00000082


	//----- nvinfo : EIATTR_KPARAM_INFO
	.align		4
.L_7:
        /*0008*/ 	.byte	0x04, 0x17
        /*000a*/ 	.short	(.L_9 - .L_8)
.L_8:
        /*000c*/ 	.word	0x00000000
        /*0010*/ 	.short	0x0001
        /*0012*/ 	.short	0x0008
        /*0014*/ 	.byte	0x00, 0xf0, 0x21, 0x00


	//----- nvinfo : EIATTR_KPARAM_INFO
	.align		4
.L_9:
        /*0018*/ 	.byte	0x04, 0x17
        /*001a*/ 	.short	(.L_11 - .L_10)
.L_10:
        /*001c*/ 	.word	0x00000000
        /*0020*/ 	.short	0x0000
        /*0022*/ 	.short	0x0000
        /*0024*/ 	.byte	0x00, 0xf5, 0x21, 0x00


	//----- nvinfo : EIATTR_SPARSE_MMA_MASK
	.align		4
.L_11:
        /*0028*/ 	.byte	0x03, 0x50
        /*002a*/ 	.short	0x0000


	//----- nvinfo : EIATTR_MAXREG_COUNT
	.align		4
        /*002c*/ 	.byte	0x03, 0x1b
        /*002e*/ 	.short	0x00ff


	//----- nvinfo : EIATTR_MERCURY_ISA_VERSION
	.align		4
        /*0030*/ 	.byte	0x03, 0x5f
        /*0032*/ 	.short	0x0101


	//----- nvinfo : EIATTR_VRC_CTA_INIT_COUNT
	.align		4
        /*0034*/ 	.byte	0x02, 0x4a
	.zero		1
	.zero		1


	//----- nvinfo : EIATTR_EXIT_INSTR_OFFSETS
	.align		4
        /*0038*/ 	.byte	0x04, 0x1c
        /*003a*/ 	.short	(.L_13 - .L_12)


	//   ....[0]....
.L_12:
        /*003c*/ 	.word	0x00000080


	//   ....[1]....
        /*0040*/ 	.word	0x00000100


	//----- nvinfo : EIATTR_CBANK_PARAM_SIZE
	.align		4
.L_13:
        /*0044*/ 	.byte	0x03, 0x19
        /*0046*/ 	.short	0x0010


	//----- nvinfo : EIATTR_PARAM_CBANK
	.align		4
        /*0048*/ 	.byte	0x04, 0x0a
        /*004a*/ 	.short	(.L_15 - .L_14)
	.align		4
.L_14:
        /*004c*/ 	.word	index@(.nv.constant0._Z16increment_kernelPim)
        /*0050*/ 	.short	0x0380
        /*0052*/ 	.short	0x0010


	//----- nvinfo : EIATTR_SW_WAR
	.align		4
.L_15:
        /*0054*/ 	.byte	0x04, 0x36
        /*0056*/ 	.short	(.L_17 - .L_16)
.L_16:
        /*0058*/ 	.word	0x00000008
.L_17:


//--------------------- .nv.callgraph             --------------------------
	.section	.nv.callgraph,"",@"SHT_CUDA_CALLGRAPH"
	.align	4
	.sectionentsize	8
	.align		4
        /*0000*/ 	.word	0x00000000
	.align		4
        /*0004*/ 	.word	0xffffffff
	.align		4
        /*0008*/ 	.word	0x00000000
	.align		4
        /*000c*/ 	.word	0xfffffffe
	.align		4
        /*0010*/ 	.word	0x00000000
	.align		4
        /*0014*/ 	.word	0xfffffffd
	.align		4
        /*0018*/ 	.word	0x00000000
	.align		4
        /*001c*/ 	.word	0xfffffffc


//--------------------- .text._Z16increment_kernelPim --------------------------
	.section	.text._Z16increment_kernelPim,"ax",@progbits
	.align	128
        .global         _Z16increment_kernelPim
        .type           _Z16increment_kernelPim,@function
        .size           _Z16increment_kernelPim,(.L_x_1 - _Z16increment_kernelPim)
        .other          _Z16increment_kernelPim,@"STO_CUDA_ENTRY STV_DEFAULT"
_Z16increment_kernelPim:
.text._Z16increment_kernelPim:
[----:B------:R-:W-:Y:S01]  /*0000*/  LDC R1, c[0x0][0x37c] ;  /* 0x0000df00ff017b82 */ /* 0x000fe20000000800 */
[----:B------:R-:W0:Y:S07]  /*0010*/  S2R R3, SR_TID.X ;  /* 0x0000000000037919 */ /* 0x000e2e0000002100 */
[----:B------:R-:W0:Y:S01]  /*0020*/  S2UR UR4, SR_CTAID.X ;  /* 0x00000000000479c3 */ /* 0x000e220000002500 */
[----:B------:R-:W1:Y:S07]  /*0030*/  LDCU.64 UR6, c[0x0][0x388] ;  /* 0x00007100ff0677ac */ /* 0x000e6e0008000a00 */
[----:B------:R-:W0:Y:S02]  /*0040*/  LDC R0, c[0x0][0x360] ;  /* 0x0000d800ff007b82 */ /* 0x000e240000000800 */
[----:B0-----:R-:W-:-:S05]  /*0050*/  IMAD R0, R0, UR4, R3 ;  /* 0x0000000400007c24 */ /* 0x001fca000f8e0203 */
[----:B-1----:R-:W-:-:S04]  /*0060*/  ISETP.GE.U32.AND P0, PT, R0, UR6, PT ;  /* 0x0000000600007c0c */ /* 0x002fc8000bf06070 */
[----:B------:R-:W-:-:S13]  /*0070*/  ISETP.GE.U32.AND.EX P0, PT, RZ, UR7, PT, P0 ;  /* 0x00000007ff007c0c */ /* 0x000fda000bf06100 */
[----:B------:R-:W-:Y:S05]  /*0080*/  @P0 EXIT ;  /* 0x000000000000094d */ /* 0x000fea0003800000 */
[----:B------:R-:W0:Y:S01]  /*0090*/  LDCU.64 UR6, c[0x0][0x380] ;  /* 0x00007000ff0677ac */ /* 0x000e220008000a00 */
[----:B------:R-:W1:Y:S01]  /*00a0*/  LDCU.64 UR4, c[0x0][0x358] ;  /* 0x00006b00ff0477ac */ /* 0x000e620008000a00 */
[----:B0-----:R-:W-:-:S04]  /*00b0*/  LEA R2, P0, R0, UR6, 0x2 ;  /* 0x0000000600027c11 */ /* 0x001fc8000f8010ff */
[----:B------:R-:W-:-:S05]  /*00c0*/  LEA.HI.X R3, R0, UR7, RZ, 0x2, P0 ;  /* 0x0000000700037c11 */ /* 0x000fca00080f14ff */
[----:B-1----:R-:W2:Y:S02]  /*00d0*/  LDG.E R0, desc[UR4][R2.64] ;  /* 0x0000000402007981 */ /* 0x002ea4000c1e1900 */
[----:B--2---:R-:W-:-:S05]  /*00e0*/  VIADD R5, R0, 0x1 ;  /* 0x0000000100057836 */ /* 0x004fca0000000000 */
[----:B------:R-:W-:Y:S01]  /*00f0*/  STG.E desc[UR4][R2.64], R5 ;  /* 0x0000000502007986 */ /* 0x000fe2000c101904 */
[----:B------:R-:W-:Y:S05]  /*0100*/  EXIT ;  /* 0x000000000000794d */ /* 0x000fea0003800000 */
.L_x_0:
[----:B------:R-:W-:-:S00]  /*0110*/  BRA `(.L_x_0) ;  /* 0xfffffffc00fc7947 */ /* 0x000fc0000383ffff */
[----:B------:R-:W-:-:S00]  /*0120*/  NOP ;  /* 0x0000000000007918 */ /* 0x000fc00000000000 */
        /* <DEDUP_REMOVED lines=13> */
.L_x_1:


//--------------------- .nv.shared.reserved.0     --------------------------
	.section	.nv.shared.reserved.0,"aw",@nobits
	.weak		__nv_reservedSMEM_offset_0_alias
	.size		__nv_reservedSMEM_offset_0_alias, 0, 64
	.other		__nv_reservedSMEM_offset_0_alias,@"STO_CUDA_RESERVED_SHARED STV_DEFAULT"
__nv_reservedSMEM_offset_0_alias:
	.zero		0
	.zero		64


//--------------------- .nv.constant0._Z16increment_kernelPim --------------------------
	.section	.nv.constant0._Z16increment_kernelPim,"a",@progbits
	.sectionflags	@""
	.align	4
.nv.constant0._Z16increment_kernelPim:
	.zero		912


//--------------------- SYMBOLS --------------------------

	.type		.nv.reservedSmem.offset0,@object
	.size		.nv.reservedSmem.offset0,0x4
